//
// Generated by NVIDIA NVVM Compiler
//
// Compiler Build ID: CL-36424714
// Cuda compilation tools, release 13.0, V13.0.88
// Based on NVVM 20.0.0
//

.version 9.0
.target sm_100
.address_size 64

	// .globl	_Z16summation_kerneliPf
.extern .shared .align 16 .b8 sdata[];

.visible .entry _Z16summation_kerneliPf(
	.param .u32 _Z16summation_kerneliPf_param_0,
	.param .u64 .ptr .align 1 _Z16summation_kerneliPf_param_1
)
{
	.reg .pred 	%p<15>;
	.reg .b32 	%r<48>;
	.reg .b32 	%f<39>;
	.reg .b64 	%rd<5>;

	ld.param.u32 	%r20, [_Z16summation_kerneliPf_param_0];
	ld.param.u64 	%rd1, [_Z16summation_kerneliPf_param_1];
	mov.u32 	%r1, %tid.x;
	mov.u32 	%r2, %ctaid.x;
	mov.u32 	%r3, %ntid.x;
	mad.lo.s32 	%r21, %r2, %r3, %r1;
	mul.lo.s32 	%r4, %r21, %r20;
	add.s32 	%r46, %r4, %r20;
	setp.lt.s32 	%p1, %r20, 1;
	mov.f32 	%f38, 0f00000000;
	@%p1 bra 	$L__BB0_6;
	add.s32 	%r6, %r46, -1;
	min.s32 	%r7, %r4, %r6;
	sub.s32 	%r22, %r46, %r7;
	and.b32  	%r8, %r22, 3;
	setp.eq.s32 	%p2, %r8, 0;
	mov.f32 	%f38, 0f00000000;
	@%p2 bra 	$L__BB0_4;
	neg.s32 	%r43, %r8;
	mov.f32 	%f38, 0f00000000;
	mov.u32 	%r44, %r6;
$L__BB0_3:
	.pragma "nounroll";
	mov.u32 	%r46, %r44;
	add.s32 	%r23, %r46, 1;
	and.b32  	%r24, %r46, -2147483647;
	setp.eq.s32 	%p3, %r24, 1;
	selp.f32 	%f12, 0fBF800000, 0f3F800000, %p3;
	cvt.rn.f32.s32 	%f13, %r23;
	div.rn.f32 	%f14, %f12, %f13;
	add.f32 	%f38, %f38, %f14;
	add.s32 	%r44, %r46, -1;
	add.s32 	%r43, %r43, 1;
	setp.ne.s32 	%p4, %r43, 0;
	@%p4 bra 	$L__BB0_3;
$L__BB0_4:
	sub.s32 	%r25, %r6, %r7;
	setp.lt.u32 	%p5, %r25, 3;
	@%p5 bra 	$L__BB0_6;
$L__BB0_5:
	add.s32 	%r26, %r46, -1;
	and.b32  	%r27, %r26, -2147483647;
	setp.eq.s32 	%p6, %r27, 1;
	selp.f32 	%f15, 0fBF800000, 0f3F800000, %p6;
	cvt.rn.f32.s32 	%f16, %r46;
	div.rn.f32 	%f17, %f15, %f16;
	add.f32 	%f18, %f38, %f17;
	add.s32 	%r28, %r46, -2;
	and.b32  	%r29, %r28, -2147483647;
	setp.eq.s32 	%p7, %r29, 1;
	selp.f32 	%f19, 0fBF800000, 0f3F800000, %p7;
	cvt.rn.f32.s32 	%f20, %r26;
	div.rn.f32 	%f21, %f19, %f20;
	add.f32 	%f22, %f18, %f21;
	add.s32 	%r30, %r46, -3;
	and.b32  	%r31, %r30, -2147483647;
	setp.eq.s32 	%p8, %r31, 1;
	selp.f32 	%f23, 0fBF800000, 0f3F800000, %p8;
	cvt.rn.f32.s32 	%f24, %r28;
	div.rn.f32 	%f25, %f23, %f24;
	add.f32 	%f26, %f22, %f25;
	add.s32 	%r46, %r46, -4;
	and.b32  	%r32, %r46, -2147483647;
	setp.eq.s32 	%p9, %r32, 1;
	selp.f32 	%f27, 0fBF800000, 0f3F800000, %p9;
	cvt.rn.f32.s32 	%f28, %r30;
	div.rn.f32 	%f29, %f27, %f28;
	add.f32 	%f38, %f26, %f29;
	setp.gt.s32 	%p10, %r46, %r4;
	@%p10 bra 	$L__BB0_5;
$L__BB0_6:
	shl.b32 	%r33, %r1, 2;
	mov.u32 	%r34, sdata;
	add.s32 	%r35, %r34, %r33;
	st.shared.f32 	[%r35], %f38;
	bar.sync 	0;
	setp.lt.u32 	%p11, %r3, 2;
	@%p11 bra 	$L__BB0_11;
	mov.b32 	%r47, 1;
$L__BB0_8:
	shl.b32 	%r18, %r47, 1;
	mul.lo.s32 	%r19, %r18, %r1;
	setp.ge.u32 	%p12, %r19, %r3;
	@%p12 bra 	$L__BB0_10;
	add.s32 	%r37, %r19, %r47;
	shl.b32 	%r38, %r37, 2;
	add.s32 	%r40, %r34, %r38;
	ld.shared.f32 	%f30, [%r40];
	shl.b32 	%r41, %r19, 2;
	add.s32 	%r42, %r34, %r41;
	ld.shared.f32 	%f31, [%r42];
	add.f32 	%f32, %f30, %f31;
	st.shared.f32 	[%r42], %f32;
$L__BB0_10:
	bar.sync 	0;
	setp.lt.u32 	%p13, %r18, %r3;
	mov.u32 	%r47, %r18;
	@%p13 bra 	$L__BB0_8;
$L__BB0_11:
	setp.ne.s32 	%p14, %r1, 0;
	@%p14 bra 	$L__BB0_13;
	ld.shared.f32 	%f33, [sdata];
	cvta.to.global.u64 	%rd2, %rd1;
	mul.wide.u32 	%rd3, %r2, 4;
	add.s64 	%rd4, %rd2, %rd3;
	st.global.f32 	[%rd4], %f33;
$L__BB0_13:
	ret;

}
	// .globl	_Z23second_summation_kernelPfS_
.visible .entry _Z23second_summation_kernelPfS_(
	.param .u64 .ptr .align 1 _Z23second_summation_kernelPfS__param_0,
	.param .u64 .ptr .align 1 _Z23second_summation_kernelPfS__param_1
)
{
	.reg .pred 	%p<9>;
	.reg .b32 	%r<24>;
	.reg .b32 	%f<82>;
	.reg .b64 	%rd<18>;

	ld.param.u64 	%rd9, [_Z23second_summation_kernelPfS__param_0];
	ld.param.u64 	%rd8, [_Z23second_summation_kernelPfS__param_1];
	cvta.to.global.u64 	%rd1, %rd9;
	mov.u32 	%r1, %ntid.x;
	and.b32  	%r2, %r1, 15;
	setp.lt.u32 	%p1, %r1, 16;
	mov.b32 	%r21, 0;
	mov.f32 	%f81, 0f00000000;
	@%p1 bra 	$L__BB1_3;
	and.b32  	%r21, %r1, 2032;
	and.b32  	%r18, %r1, -16;
	neg.s32 	%r19, %r18;
	add.s64 	%rd16, %rd1, 32;
	mov.f32 	%f81, 0f00000000;
$L__BB1_2:
	.pragma "nounroll";
	ld.global.f32 	%f17, [%rd16+-32];
	add.f32 	%f18, %f81, %f17;
	ld.global.f32 	%f19, [%rd16+-28];
	add.f32 	%f20, %f18, %f19;
	ld.global.f32 	%f21, [%rd16+-24];
	add.f32 	%f22, %f20, %f21;
	ld.global.f32 	%f23, [%rd16+-20];
	add.f32 	%f24, %f22, %f23;
	ld.global.f32 	%f25, [%rd16+-16];
	add.f32 	%f26, %f24, %f25;
	ld.global.f32 	%f27, [%rd16+-12];
	add.f32 	%f28, %f26, %f27;
	ld.global.f32 	%f29, [%rd16+-8];
	add.f32 	%f30, %f28, %f29;
	ld.global.f32 	%f31, [%rd16+-4];
	add.f32 	%f32, %f30, %f31;
	ld.global.f32 	%f33, [%rd16];
	add.f32 	%f34, %f32, %f33;
	ld.global.f32 	%f35, [%rd16+4];
	add.f32 	%f36, %f34, %f35;
	ld.global.f32 	%f37, [%rd16+8];
	add.f32 	%f38, %f36, %f37;
	ld.global.f32 	%f39, [%rd16+12];
	add.f32 	%f40, %f38, %f39;
	ld.global.f32 	%f41, [%rd16+16];
	add.f32 	%f42, %f40, %f41;
	ld.global.f32 	%f43, [%rd16+20];
	add.f32 	%f44, %f42, %f43;
	ld.global.f32 	%f45, [%rd16+24];
	add.f32 	%f46, %f44, %f45;
	ld.global.f32 	%f47, [%rd16+28];
	add.f32 	%f81, %f46, %f47;
	add.s32 	%r19, %r19, 16;
	add.s64 	%rd16, %rd16, 64;
	setp.ne.s32 	%p2, %r19, 0;
	@%p2 bra 	$L__BB1_2;
$L__BB1_3:
	setp.eq.s32 	%p3, %r2, 0;
	@%p3 bra 	$L__BB1_12;
	and.b32  	%r8, %r1, 7;
	setp.lt.u32 	%p4, %r2, 8;
	@%p4 bra 	$L__BB1_6;
	mul.wide.u32 	%rd10, %r21, 4;
	add.s64 	%rd11, %rd1, %rd10;
	ld.global.f32 	%f49, [%rd11];
	add.f32 	%f50, %f81, %f49;
	ld.global.f32 	%f51, [%rd11+4];
	add.f32 	%f52, %f50, %f51;
	ld.global.f32 	%f53, [%rd11+8];
	add.f32 	%f54, %f52, %f53;
	ld.global.f32 	%f55, [%rd11+12];
	add.f32 	%f56, %f54, %f55;
	ld.global.f32 	%f57, [%rd11+16];
	add.f32 	%f58, %f56, %f57;
	ld.global.f32 	%f59, [%rd11+20];
	add.f32 	%f60, %f58, %f59;
	ld.global.f32 	%f61, [%rd11+24];
	add.f32 	%f62, %f60, %f61;
	ld.global.f32 	%f63, [%rd11+28];
	add.f32 	%f81, %f62, %f63;
	add.s32 	%r21, %r21, 8;
$L__BB1_6:
	setp.eq.s32 	%p5, %r8, 0;
	@%p5 bra 	$L__BB1_12;
	and.b32  	%r11, %r1, 3;
	setp.lt.u32 	%p6, %r8, 4;
	@%p6 bra 	$L__BB1_9;
	mul.wide.u32 	%rd12, %r21, 4;
	add.s64 	%rd13, %rd1, %rd12;
	ld.global.f32 	%f65, [%rd13];
	add.f32 	%f66, %f81, %f65;
	ld.global.f32 	%f67, [%rd13+4];
	add.f32 	%f68, %f66, %f67;
	ld.global.f32 	%f69, [%rd13+8];
	add.f32 	%f70, %f68, %f69;
	ld.global.f32 	%f71, [%rd13+12];
	add.f32 	%f81, %f70, %f71;
	add.s32 	%r21, %r21, 4;
$L__BB1_9:
	setp.eq.s32 	%p7, %r11, 0;
	@%p7 bra 	$L__BB1_12;
	mul.wide.u32 	%rd14, %r21, 4;
	add.s64 	%rd17, %rd1, %rd14;
	neg.s32 	%r23, %r11;
$L__BB1_11:
	.pragma "nounroll";
	ld.global.f32 	%f72, [%rd17];
	add.f32 	%f81, %f81, %f72;
	add.s64 	%rd17, %rd17, 4;
	add.s32 	%r23, %r23, 1;
	setp.ne.s32 	%p8, %r23, 0;
	@%p8 bra 	$L__BB1_11;
$L__BB1_12:
	cvta.to.global.u64 	%rd15, %rd8;
	st.global.f32 	[%rd15], %f81;
	ret;

}


// ===== COMPILED SASS (sm_100) =====

	.target	sm_100

	.elftype	@"ET_EXEC"


//--------------------- .note.nv.tkinfo           --------------------------
	.section	.note.nv.tkinfo,"",@"SHT_NOTE"
	.sectionflags	@"SHF_NOTE_NV_TKINFO"
	.tkinfo
        /*0018*/ 	.word	0x00000002
        /*0030*/ 	.string	""
        /*0030*/ 	.string	"ptxas"
        /*0030*/ 	.string	"Cuda compilation tools, release 13.0, V13.0.88"
        /*0030*/ 	.string	"Build cuda_13.0.r13.0/compiler.36424714_0"
        /*0030*/ 	.string	"-arch sm_100 -m 64 "



//--------------------- .note.nv.cuinfo           --------------------------
	.section	.note.nv.cuinfo,"",@"SHT_NOTE"
	.sectionflags	@"SHF_NOTE_NV_CUINFO"
        /*0018*/ 	.short	0x0002
        /*001a*/ 	.short	0x0064
        /*001c*/ 	.short	0x0082
	.zero		2


//--------------------- .nv.info                  --------------------------
	.section	.nv.info,"",@"SHT_CUDA_INFO"
	.align	4


	//----- nvinfo : EIATTR_REGCOUNT
	.align		4
        /*0000*/ 	.byte	0x04, 0x2f
        /*0002*/ 	.short	(.L_1 - .L_0)
	.align		4
.L_0:
        /*0004*/ 	.word	index@(_Z16summation_kerneliPf)
        /*0008*/ 	.word	0x00000015


	//----- nvinfo : EIATTR_FRAME_SIZE
	.align		4
.L_1:
        /*000c*/ 	.byte	0x04, 0x11
        /*000e*/ 	.short	(.L_3 - .L_2)
	.align		4
.L_2:
        /*0010*/ 	.word	index@($__internal_0_$__cuda_sm3x_div_rn_noftz_f32_slowpath)
        /*0014*/ 	.word	0x00000000


	//----- nvinfo : EIATTR_FRAME_SIZE
	.align		4
.L_3:
        /*0018*/ 	.byte	0x04, 0x11
        /*001a*/ 	.short	(.L_5 - .L_4)
	.align		4
.L_4:
        /*001c*/ 	.word	index@(_Z16summation_kerneliPf)
        /*0020*/ 	.word	0x00000000


	//----- nvinfo : EIATTR_REGCOUNT
	.align		4
.L_5:
        /*0024*/ 	.byte	0x04, 0x2f
        /*0026*/ 	.short	(.L_7 - .L_6)
	.align		4
.L_6:
        /*0028*/ 	.word	index@(_Z23second_summation_kernelPfS_)
        /*002c*/ 	.word	0x0000001f


	//----- nvinfo : EIATTR_FRAME_SIZE
	.align		4
.L_7:
        /*0030*/ 	.byte	0x04, 0x11
        /*0032*/ 	.short	(.L_9 - .L_8)
	.align		4
.L_8:
        /*0034*/ 	.word	index@(_Z23second_summation_kernelPfS_)
        /*0038*/ 	.word	0x00000000


	//----- nvinfo : EIATTR_MIN_STACK_SIZE
	.align		4
.L_9:
        /*003c*/ 	.byte	0x04, 0x12
        /*003e*/ 	.short	(.L_11 - .L_10)
	.align		4
.L_10:
        /*0040*/ 	.word	index@(_Z23second_summation_kernelPfS_)
        /*0044*/ 	.word	0x00000000


	//----- nvinfo : EIATTR_MIN_STACK_SIZE
	.align		4
.L_11:
        /*0048*/ 	.byte	0x04, 0x12
        /*004a*/ 	.short	(.L_13 - .L_12)
	.align		4
.L_12:
        /*004c*/ 	.word	index@(_Z16summation_kerneliPf)
        /*0050*/ 	.word	0x00000000
.L_13:


//--------------------- .nv.compat                --------------------------
	.section	.nv.compat,"",@"SHT_CUDA_COMPAT_INFO"
	.align	4
        /*0000*/ 	.byte	0x02, 0x09, 0x00, 0x00, 0x02, 0x02, 0x01, 0x00, 0x02, 0x05, 0x05, 0x00, 0x03, 0x07, 0x01, 0x01
        /*0010*/ 	.byte	0x02, 0x03, 0x00, 0x00, 0x02, 0x06, 0x01, 0x00, 0x04, 0x0b, 0x08, 0x00, 0x01, 0x00, 0x00, 0x00
        /*0020*/ 	.byte	0x00, 0x00, 0x00, 0x00


//--------------------- .nv.info._Z23second_summation_kernelPfS_ --------------------------
	.section	.nv.info._Z23second_summation_kernelPfS_,"",@"SHT_CUDA_INFO"
	.sectionflags	@""
	.align	4


	//----- nvinfo : EIATTR_CUDA_API_VERSION
	.align		4
        /*0000*/ 	.byte	0x04, 0x37
        /*0002*/ 	.short	(.L_15 - .L_14)
.L_14:
        /*0004*/ 	.word	0x00000082


	//----- nvinfo : EIATTR_KPARAM_INFO
	.align		4
.L_15:
        /*0008*/ 	.byte	0x04, 0x17
        /*000a*/ 	.short	(.L_17 - .L_16)
.L_16:
        /*000c*/ 	.word	0x00000000
        /*0010*/ 	.short	0x0001
        /*0012*/ 	.short	0x0008
        /*0014*/ 	.byte	0x00, 0xf5, 0x21, 0x00


	//----- nvinfo : EIATTR_KPARAM_INFO
	.align		4
.L_17:
        /*0018*/ 	.byte	0x04, 0x17
        /*001a*/ 	.short	(.L_19 - .L_18)
.L_18:
        /*001c*/ 	.word	0x00000000
        /*0020*/ 	.short	0x0000
        /*0022*/ 	.short	0x0000
        /*0024*/ 	.byte	0x00, 0xf5, 0x21, 0x00


	//----- nvinfo : EIATTR_SPARSE_MMA_MASK
	.align		4
.L_19:
        /*0028*/ 	.byte	0x03, 0x50
        /*002a*/ 	.short	0x0000


	//----- nvinfo : EIATTR_MAXREG_COUNT
	.align		4
        /*002c*/ 	.byte	0x03, 0x1b
        /*002e*/ 	.short	0x00ff


	//----- nvinfo : EIATTR_MERCURY_ISA_VERSION
	.align		4
        /*0030*/ 	.byte	0x03, 0x5f
        /*0032*/ 	.short	0x0101


	//----- nvinfo : EIATTR_VRC_CTA_INIT_COUNT
	.align		4
        /*0034*/ 	.byte	0x02, 0x4a
	.zero		1
	.zero		1


	//----- nvinfo : EIATTR_EXIT_INSTR_OFFSETS
	.align		4
        /*0038*/ 	.byte	0x04, 0x1c
        /*003a*/ 	.short	(.L_21 - .L_20)


	//   ....[0]....
.L_20:
        /*003c*/ 	.word	0x000006f0


	//----- nvinfo : EIATTR_CBANK_PARAM_SIZE
	.align		4
.L_21:
        /*0040*/ 	.byte	0x03, 0x19
        /*0042*/ 	.short	0x0010


	//----- nvinfo : EIATTR_PARAM_CBANK
	.align		4
        /*0044*/ 	.byte	0x04, 0x0a
        /*0046*/ 	.short	(.L_23 - .L_22)
	.align		4
.L_22:
        /*0048*/ 	.word	index@(.nv.constant0._Z23second_summation_kernelPfS_)
        /*004c*/ 	.short	0x0380
        /*004e*/ 	.short	0x0010


	//----- nvinfo : EIATTR_SW_WAR
	.align		4
.L_23:
        /*0050*/ 	.byte	0x04, 0x36
        /*0052*/ 	.short	(.L_25 - .L_24)
.L_24:
        /*0054*/ 	.word	0x00000008
.L_25:


//--------------------- .nv.info._Z16summation_kerneliPf --------------------------
	.section	.nv.info._Z16summation_kerneliPf,"",@"SHT_CUDA_INFO"
	.sectionflags	@""
	.align	4


	//----- nvinfo : EIATTR_CUDA_API_VERSION
	.align		4
        /*0000*/ 	.byte	0x04, 0x37
        /*0002*/ 	.short	(.L_27 - .L_26)
.L_26:
        /*0004*/ 	.word	0x00000082


	//----- nvinfo : EIATTR_KPARAM_INFO
	.align		4
.L_27:
        /*0008*/ 	.byte	0x04, 0x17
        /*000a*/ 	.short	(.L_29 - .L_28)
.L_28:
        /*000c*/ 	.word	0x00000000
        /*0010*/ 	.short	0x0001
        /*0012*/ 	.short	0x0008
        /*0014*/ 	.byte	0x00, 0xf5, 0x21, 0x00


	//----- nvinfo : EIATTR_KPARAM_INFO
	.align		4
.L_29:
        /*0018*/ 	.byte	0x04, 0x17
        /*001a*/ 	.short	(.L_31 - .L_30)
.L_30:
        /*001c*/ 	.word	0x00000000
        /*0020*/ 	.short	0x0000
        /*0022*/ 	.short	0x0000
        /*0024*/ 	.byte	0x00, 0xf0, 0x11, 0x00


	//----- nvinfo : EIATTR_SPARSE_MMA_MASK
	.align		4
.L_31:
        /*0028*/ 	.byte	0x03, 0x50
        /*002a*/ 	.short	0x0000


	//----- nvinfo : EIATTR_MAXREG_COUNT
	.align		4
        /*002c*/ 	.byte	0x03, 0x1b
        /*002e*/ 	.short	0x00ff


	//----- nvinfo : EIATTR_NUM_BARRIERS
	.align		4
        /*0030*/ 	.byte	0x02, 0x4c
        /*0032*/ 	.byte	0x01
	.zero		1


	//----- nvinfo : EIATTR_MERCURY_ISA_VERSION
	.align		4
        /*0034*/ 	.byte	0x03, 0x5f
        /*0036*/ 	.short	0x0101


	//----- nvinfo : EIATTR_VRC_CTA_INIT_COUNT
	.align		4
        /*0038*/ 	.byte	0x02, 0x4a
	.zero		1
	.zero		1


	//----- nvinfo : EIATTR_EXIT_INSTR_OFFSETS
	.align		4
        /*003c*/ 	.byte	0x04, 0x1c
        /*003e*/ 	.short	(.L_33 - .L_32)


	//   ....[0]....
.L_32:
        /*0040*/ 	.word	0x00000a30


	//   ....[1]....
        /*0044*/ 	.word	0x00000ac0


	//----- nvinfo : EIATTR_CRS_STACK_SIZE
	.align		4
.L_33:
        /*0048*/ 	.byte	0x04, 0x1e
        /*004a*/ 	.short	(.L_35 - .L_34)
.L_34:
        /*004c*/ 	.word	0x00000000


	//----- nvinfo : EIATTR_CBANK_PARAM_SIZE
	.align		4
.L_35:
        /*0050*/ 	.byte	0x03, 0x19
        /*0052*/ 	.short	0x0010


	//----- nvinfo : EIATTR_PARAM_CBANK
	.align		4
        /*0054*/ 	.byte	0x04, 0x0a
        /*0056*/ 	.short	(.L_37 - .L_36)
	.align		4
.L_36:
        /*0058*/ 	.word	index@(.nv.constant0._Z16summation_kerneliPf)
        /*005c*/ 	.short	0x0380
        /*005e*/ 	.short	0x0010


	//----- nvinfo : EIATTR_SW_WAR
	.align		4
.L_37:
        /*0060*/ 	.byte	0x04, 0x36
        /*0062*/ 	.short	(.L_39 - .L_38)
.L_38:
        /*0064*/ 	.word	0x00000008
.L_39:


//--------------------- .nv.callgraph             --------------------------
	.section	.nv.callgraph,"",@"SHT_CUDA_CALLGRAPH"
	.align	4
	.sectionentsize	8
	.align		4
        /*0000*/ 	.word	0x00000000
	.align		4
        /*0004*/ 	.word	0xffffffff
	.align		4
        /*0008*/ 	.word	0x00000000
	.align		4
        /*000c*/ 	.word	0xfffffffe
	.align		4
        /*0010*/ 	.word	0x00000000
	.align		4
        /*0014*/ 	.word	0xfffffffd
	.align		4
        /*0018*/ 	.word	0x00000000
	.align		4
        /*001c*/ 	.word	0xfffffffc


//--------------------- .text._Z23second_summation_kernelPfS_ --------------------------
	.section	.text._Z23second_summation_kernelPfS_,"ax",@progbits
	.align	128
        .global         _Z23second_summation_kernelPfS_
        .type           _Z23second_summation_kernelPfS_,@function
        .size           _Z23second_summation_kernelPfS_,(.L_x_38 - _Z23second_summation_kernelPfS_)
        .other          _Z23second_summation_kernelPfS_,@"STO_CUDA_ENTRY STV_DEFAULT"
_Z23second_summation_kernelPfS_:
.text._Z23second_summation_kernelPfS_:
[----:B------:R-:W-:Y:S01]  /*0000*/  LDC R1, c[0x0][0x37c] ;  /* 0x0000df00ff017b82 */ /* 0x000fe20000000800 */
[----:B------:R-:W0:Y:S01]  /*0010*/  LDCU UR5, c[0x0][0x360] ;  /* 0x00006c00ff0577ac */ /* 0x000e220008000800 */
[----:B------:R-:W-:Y:S01]  /*0020*/  HFMA2 R4, -RZ, RZ, 0, 0 ;  /* 0x00000000ff047431 */ /* 0x000fe200000001ff */
[----:B------:R-:W-:Y:S01]  /*0030*/  MOV R0, RZ ;  /* 0x000000ff00007202 */ /* 0x000fe20000000f00 */
[----:B------:R-:W1:Y:S01]  /*0040*/  LDCU.64 UR10, c[0x0][0x358] ;  /* 0x00006b00ff0a77ac */ /* 0x000e620008000a00 */
[----:B0-----:R-:W-:Y:S02]  /*0050*/  UISETP.GE.U32.AND UP1, UPT, UR5, 0x10, UPT ;  /* 0x000000100500788c */ /* 0x001fe4000bf26070 */
[----:B------:R-:W-:-:S04]  /*0060*/  ULOP3.LUT UR8, UR5, 0xf, URZ, 0xc0, !UPT ;  /* 0x0000000f05087892 */ /* 0x000fc8000f8ec0ff */
[----:B------:R-:W-:-:S03]  /*0070*/  UISETP.NE.AND UP0, UPT, UR8, URZ, UPT ;  /* 0x000000ff0800728c */ /* 0x000fc6000bf05270 */
[----:B-1----:R-:W-:Y:S08]  /*0080*/  BRA.U !UP1, `(.L_x_0) ;  /* 0x0000000109bc7547 */ /* 0x002ff0000b800000 */
[----:B------:R-:W0:Y:S01]  /*0090*/  LDCU.64 UR6, c[0x0][0x380] ;  /* 0x00007000ff0677ac */ /* 0x000e220008000a00 */
[----:B------:R-:W-:Y:S01]  /*00a0*/  MOV R0, RZ ;  /* 0x000000ff00007202 */ /* 0x000fe20000000f00 */
[----:B------:R-:W-:Y:S02]  /*00b0*/  ULOP3.LUT UR9, UR5, 0x7f0, URZ, 0xc0, !UPT ;  /* 0x000007f005097892 */ /* 0x000fe4000f8ec0ff */
[----:B------:R-:W-:-:S04]  /*00c0*/  ULOP3.LUT UR4, UR5, 0xfffffff0, URZ, 0xc0, !UPT ;  /* 0xfffffff005047892 */ /* 0x000fc8000f8ec0ff */
[----:B------:R-:W-:Y:S01]  /*00d0*/  MOV R4, UR9 ;  /* 0x0000000900047c02 */ /* 0x000fe20008000f00 */
[----:B------:R-:W-:Y:S02]  /*00e0*/  UIADD3 UR4, UPT, UPT, -UR4, URZ, URZ ;  /* 0x000000ff04047290 */ /* 0x000fe4000fffe1ff */
[----:B0-----:R-:W-:-:S04]  /*00f0*/  UIADD3 UR6, UP1, UPT, UR6, 0x20, URZ ;  /* 0x0000002006067890 */ /* 0x001fc8000ff3e0ff */
[----:B------:R-:W-:Y:S02]  /*0100*/  UIADD3.X UR7, UPT, UPT, URZ, UR7, URZ, UP1, !UPT ;  /* 0x00000007ff077290 */ /* 0x000fe40008ffe4ff */
[----:B------:R-:W-:-:S04]  /*0110*/  MOV R2, UR6 ;  /* 0x0000000600027c02 */ /* 0x000fc80008000f00 */
[----:B------:R-:W-:-:S07]  /*0120*/  MOV R3, UR7 ;  /* 0x0000000700037c02 */ /* 0x000fce0008000f00 */
.L_x_1:
[----:B------:R-:W2:Y:S04]  /*0130*/  LDG.E R11, desc[UR10][R2.64+-0x20] ;  /* 0xffffe00a020b7981 */ /* 0x000ea8000c1e1900 */
[----:B------:R-:W3:Y:S04]  /*0140*/  LDG.E R12, desc[UR10][R2.64+-0x1c] ;  /* 0xffffe40a020c7981 */ /* 0x000ee8000c1e1900 */
[----:B------:R-:W4:Y:S04]  /*0150*/  LDG.E R14, desc[UR10][R2.64+-0x18] ;  /* 0xffffe80a020e7981 */ /* 0x000f28000c1e1900 */
[----:B------:R-:W5:Y:S04]  /*0160*/  LDG.E R16, desc[UR10][R2.64+-0x14] ;  /* 0xffffec0a02107981 */ /* 0x000f68000c1e1900 */
        /* <DEDUP_REMOVED lines=11> */
[----:B------:R0:W5:Y:S01]  /*0220*/  LDG.E R5, desc[UR10][R2.64+0x1c] ;  /* 0x00001c0a02057981 */ /* 0x000162000c1e1900 */
[----:B------:R-:W-:-:S04]  /*0230*/  UIADD3 UR4, UPT, UPT, UR4, 0x10, URZ ;  /* 0x0000001004047890 */ /* 0x000fc8000fffe0ff */
[----:B------:R-:W-:Y:S01]  /*0240*/  UISETP.NE.AND UP1, UPT, UR4, URZ, UPT ;  /* 0x000000ff0400728c */ /* 0x000fe2000bf25270 */
[----:B0-----:R-:W-:-:S04]  /*0250*/  IADD3 R2, P0, PT, R2, 0x40, RZ ;  /* 0x0000004002027810 */ /* 0x001fc80007f1e0ff */
[----:B------:R-:W-:Y:S01]  /*0260*/  IADD3.X R3, PT, PT, RZ, R3, RZ, P0, !PT ;  /* 0x00000003ff037210 */ /* 0x000fe200007fe4ff */
[----:B--2---:R-:W-:-:S04]  /*0270*/  FADD R11, R11, R0 ;  /* 0x000000000b0b7221 */ /* 0x004fc80000000000 */
[----:B---3--:R-:W-:-:S04]  /*0280*/  FADD R11, R11, R12 ;  /* 0x0000000c0b0b7221 */ /* 0x008fc80000000000 */
[----:B----4-:R-:W-:-:S04]  /*0290*/  FADD R11, R11, R14 ;  /* 0x0000000e0b0b7221 */ /* 0x010fc80000000000 */
[----:B-----5:R-:W-:-:S04]  /*02a0*/  FADD R11, R11, R16 ;  /* 0x000000100b0b7221 */ /* 0x020fc80000000000 */
[----:B------:R-:W-:-:S04]  /*02b0*/  FADD R11, R11, R18 ;  /* 0x000000120b0b7221 */ /* 0x000fc80000000000 */
        /* <DEDUP_REMOVED lines=10> */
[----:B------:R-:W-:Y:S01]  /*0360*/  FADD R0, R6, R5 ;  /* 0x0000000506007221 */ /* 0x000fe20000000000 */
[----:B------:R-:W-:Y:S06]  /*0370*/  BRA.U UP1, `(.L_x_1) ;  /* 0xfffffffd016c7547 */ /* 0x000fec000b83ffff */
.L_x_0:
[----:B------:R-:W-:Y:S05]  /*0380*/  BRA.U !UP0, `(.L_x_2) ;  /* 0x0000000108d07547 */ /* 0x000fea000b800000 */
[----:B------:R-:W-:Y:S02]  /*0390*/  UISETP.GE.U32.AND UP0, UPT, UR8, 0x8, UPT ;  /* 0x000000080800788c */ /* 0x000fe4000bf06070 */
[----:B------:R-:W-:-:S04]  /*03a0*/  ULOP3.LUT UR6, UR5, 0x7, URZ, 0xc0, !UPT ;  /* 0x0000000705067892 */ /* 0x000fc8000f8ec0ff */
[----:B------:R-:W-:-:S03]  /*03b0*/  UISETP.NE.AND UP1, UPT, UR6, URZ, UPT ;  /* 0x000000ff0600728c */ /* 0x000fc6000bf25270 */
[----:B------:R-:W-:Y:S08]  /*03c0*/  BRA.U !UP0, `(.L_x_3) ;  /* 0x00000001084c7547 */ /* 0x000ff0000b800000 */
[----:B------:R-:W0:Y:S02]  /*03d0*/  LDC.64 R2, c[0x0][0x380] ;  /* 0x0000e000ff027b82 */ /* 0x000e240000000a00 */
[----:B0-----:R-:W-:-:S05]  /*03e0*/  IMAD.WIDE.U32 R2, R4, 0x4, R2 ;  /* 0x0000000404027825 */ /* 0x001fca00078e0002 */
[----:B------:R-:W2:Y:S04]  /*03f0*/  LDG.E R5, desc[UR10][R2.64] ;  /* 0x0000000a02057981 */ /* 0x000ea8000c1e1900 */
[----:B------:R-:W3:Y:S04]  /*0400*/  LDG.E R6, desc[UR10][R2.64+0x4] ;  /* 0x0000040a02067981 */ /* 0x000ee8000c1e1900 */
[----:B------:R-:W4:Y:S04]  /*0410*/  LDG.E R8, desc[UR10][R2.64+0x8] ;  /* 0x0000080a02087981 */ /* 0x000f28000c1e1900 */
[----:B------:R-:W5:Y:S04]  /*0420*/  LDG.E R10, desc[UR10][R2.64+0xc] ;  /* 0x00000c0a020a7981 */ /* 0x000f68000c1e1900 */
[----:B------:R-:W5:Y:S04]  /*0430*/  LDG.E R12, desc[UR10][R2.64+0x10] ;  /* 0x0000100a020c7981 */ /* 0x000f68000c1e1900 */
[----:B------:R-:W5:Y:S04]  /*0440*/  LDG.E R14, desc[UR10][R2.64+0x14] ;  /* 0x0000140a020e7981 */ /* 0x000f68000c1e1900 */
[----:B------:R-:W5:Y:S04]  /*0450*/  LDG.E R16, desc[UR10][R2.64+0x18] ;  /* 0x0000180a02107981 */ /* 0x000f68000c1e1900 */
[----:B------:R-:W5:Y:S01]  /*0460*/  LDG.E R18, desc[UR10][R2.64+0x1c] ;  /* 0x00001c0a02127981 */ /* 0x000f62000c1e1900 */
[----:B------:R-:W-:Y:S01]  /*0470*/  IADD3 R4, PT, PT, R4, 0x8, RZ ;  /* 0x0000000804047810 */ /* 0x000fe20007ffe0ff */
[----:B--2---:R-:W-:-:S04]  /*0480*/  FADD R5, R0, R5 ;  /* 0x0000000500057221 */ /* 0x004fc80000000000 */
[----:B---3--:R-:W-:-:S04]  /*0490*/  FADD R5, R5, R6 ;  /* 0x0000000605057221 */ /* 0x008fc80000000000 */
[----:B----4-:R-:W-:-:S04]  /*04a0*/  FADD R5, R5, R8 ;  /* 0x0000000805057221 */ /* 0x010fc80000000000 */
[----:B-----5:R-:W-:-:S04]  /*04b0*/  FADD R5, R5, R10 ;  /* 0x0000000a05057221 */ /* 0x020fc80000000000 */
[----:B------:R-:W-:-:S04]  /*04c0*/  FADD R5, R5, R12 ;  /* 0x0000000c05057221 */ /* 0x000fc80000000000 */
[----:B------:R-:W-:-:S04]  /*04d0*/  FADD R5, R5, R14 ;  /* 0x0000000e05057221 */ /* 0x000fc80000000000 */
[----:B------:R-:W-:-:S04]  /*04e0*/  FADD R5, R5, R16 ;  /* 0x0000001005057221 */ /* 0x000fc80000000000 */
[----:B------:R-:W-:-:S07]  /*04f0*/  FADD R0, R5, R18 ;  /* 0x0000001205007221 */ /* 0x000fce0000000000 */
.L_x_3:
        /* <DEDUP_REMOVED lines=10> */
[----:B------:R-:W5:Y:S01]  /*05a0*/  LDG.E R10, desc[UR10][R2.64+0xc] ;  /* 0x00000c0a020a7981 */ /* 0x000f62000c1e1900 */
[----:B------:R-:W-:Y:S01]  /*05b0*/  IADD3 R4, PT, PT, R4, 0x4, RZ ;  /* 0x0000000404047810 */ /* 0x000fe20007ffe0ff */
[----:B--2---:R-:W-:-:S04]  /*05c0*/  FADD R5, R0, R5 ;  /* 0x0000000500057221 */ /* 0x004fc80000000000 */
[----:B---3--:R-:W-:-:S04]  /*05d0*/  FADD R5, R5, R6 ;  /* 0x0000000605057221 */ /* 0x008fc80000000000 */
[----:B----4-:R-:W-:-:S04]  /*05e0*/  FADD R5, R5, R8 ;  /* 0x0000000805057221 */ /* 0x010fc80000000000 */
[----:B-----5:R-:W-:-:S07]  /*05f0*/  FADD R0, R5, R10 ;  /* 0x0000000a05007221 */ /* 0x020fce0000000000 */
.L_x_4:
[----:B------:R-:W-:Y:S05]  /*0600*/  BRA.U !UP1, `(.L_x_2) ;  /* 0x0000000109307547 */ /* 0x000fea000b800000 */
[----:B------:R-:W0:Y:S01]  /*0610*/  LDC.64 R2, c[0x0][0x380] ;  /* 0x0000e000ff027b82 */ /* 0x000e220000000a00 */
[----:B------:R-:W-:Y:S01]  /*0620*/  UIADD3 UR4, UPT, UPT, -UR4, URZ, URZ ;  /* 0x000000ff04047290 */ /* 0x000fe2000fffe1ff */
[----:B0-----:R-:W-:-:S11]  /*0630*/  IMAD.WIDE.U32 R4, R4, 0x4, R2 ;  /* 0x0000000404047825 */ /* 0x001fd600078e0002 */
.L_x_5:
[----:B------:R-:W-:Y:S02]  /*0640*/  MOV R3, R5 ;  /* 0x0000000500037202 */ /* 0x000fe40000000f00 */
[----:B------:R-:W-:-:S05]  /*0650*/  MOV R2, R4 ;  /* 0x0000000400027202 */ /* 0x000fca0000000f00 */
[----:B------:R-:W2:Y:S01]  /*0660*/  LDG.E R3, desc[UR10][R2.64] ;  /* 0x0000000a02037981 */ /* 0x000ea2000c1e1900 */
[----:B------:R-:W-:Y:S01]  /*0670*/  UIADD3 UR4, UPT, UPT, UR4, 0x1, URZ ;  /* 0x0000000104047890 */ /* 0x000fe2000fffe0ff */
[----:B------:R-:W-:-:S03]  /*0680*/  IADD3 R4, P0, PT, R4, 0x4, RZ ;  /* 0x0000000404047810 */ /* 0x000fc60007f1e0ff */
[----:B------:R-:W-:Y:S01]  /*0690*/  UISETP.NE.AND UP0, UPT, UR4, URZ, UPT ;  /* 0x000000ff0400728c */ /* 0x000fe2000bf05270 */
[----:B------:R-:W-:Y:S01]  /*06a0*/  IADD3.X R5, PT, PT, RZ, R5, RZ, P0, !PT ;  /* 0x00000005ff057210 */ /* 0x000fe200007fe4ff */
[----:B--2---:R-:W-:-:S07]  /*06b0*/  FADD R0, R3, R0 ;  /* 0x0000000003007221 */ /* 0x004fce0000000000 */
[----:B------:R-:W-:Y:S05]  /*06c0*/  BRA.U UP0, `(.L_x_5) ;  /* 0xfffffffd00dc7547 */ /* 0x000fea000b83ffff */
.L_x_2:
[----:B------:R-:W0:Y:S02]  /*06d0*/  LDC.64 R2, c[0x0][0x388] ;  /* 0x0000e200ff027b82 */ /* 0x000e240000000a00 */
[----:B0-----:R-:W-:Y:S01]  /*06e0*/  STG.E desc[UR10][R2.64], R0 ;  /* 0x0000000002007986 */ /* 0x001fe2000c10190a */
[----:B------:R-:W-:Y:S05]  /*06f0*/  EXIT ;  /* 0x000000000000794d */ /* 0x000fea0003800000 */
.L_x_6:
[----:B------:R-:W-:-:S00]  /*0700*/  BRA `(.L_x_6) ;  /* 0xfffffffc00fc7947 */ /* 0x000fc0000383ffff */
[----:B------:R-:W-:-:S00]  /*0710*/  NOP ;  /* 0x0000000000007918 */ /* 0x000fc00000000000 */
        /* <DEDUP_REMOVED lines=14> */
.L_x_38:


//--------------------- .text._Z16summation_kerneliPf --------------------------
	.section	.text._Z16summation_kerneliPf,"ax",@progbits
	.align	128
        .global         _Z16summation_kerneliPf
        .type           _Z16summation_kerneliPf,@function
        .size           _Z16summation_kerneliPf,(.L_x_37 - _Z16summation_kerneliPf)
        .other          _Z16summation_kerneliPf,@"STO_CUDA_ENTRY STV_DEFAULT"
_Z16summation_kerneliPf:
.text._Z16summation_kerneliPf:
[----:B------:R-:W-:Y:S01]  /*0000*/  LDC R1, c[0x0][0x37c] ;  /* 0x0000df00ff017b82 */ /* 0x000fe20000000800 */
[----:B------:R-:W0:Y:S01]  /*0010*/  LDCU UR4, c[0x0][0x380] ;  /* 0x00007000ff0477ac */ /* 0x000e220008000800 */
[----:B------:R-:W1:Y:S01]  /*0020*/  S2R R7, SR_TID.X ;  /* 0x0000000000077919 */ /* 0x000e620000002100 */
[----:B------:R-:W-:Y:S01]  /*0030*/  IMAD.MOV.U32 R8, RZ, RZ, RZ ;  /* 0x000000ffff087224 */ /* 0x000fe200078e00ff */
[----:B------:R-:W2:Y:S01]  /*0040*/  LDCU UR7, c[0x0][0x360] ;  /* 0x00006c00ff0777ac */ /* 0x000ea20008000800 */
[----:B------:R-:W3:Y:S01]  /*0050*/  S2R R6, SR_CTAID.X ;  /* 0x0000000000067919 */ /* 0x000ee20000002500 */
[----:B0-----:R-:W-:-:S09]  /*0060*/  UISETP.GE.AND UP0, UPT, UR4, 0x1, UPT ;  /* 0x000000010400788c */ /* 0x001fd2000bf06270 */
[----:B--2---:R-:W-:Y:S05]  /*0070*/  BRA.U !UP0, `(.L_x_7) ;  /* 0x00000009080c7547 */ /* 0x004fea000b800000 */
[----:B-1-3--:R-:W-:Y:S01]  /*0080*/  IMAD R5, R6, UR7, R7 ;  /* 0x0000000706057c24 */ /* 0x00afe2000f8e0207 */
[----:B------:R-:W-:Y:S01]  /*0090*/  BSSY.RECONVERGENT B0, `(.L_x_8) ;  /* 0x0000026000007945 */ /* 0x000fe20003800200 */
[----:B------:R-:W-:Y:S02]  /*00a0*/  IMAD.MOV.U32 R8, RZ, RZ, RZ ;  /* 0x000000ffff087224 */ /* 0x000fe400078e00ff */
[----:B------:R-:W-:-:S04]  /*00b0*/  IMAD R5, R5, UR4, RZ ;  /* 0x0000000405057c24 */ /* 0x000fc8000f8e02ff */
[----:B------:R-:W-:-:S04]  /*00c0*/  VIADD R4, R5, UR4 ;  /* 0x0000000405047c36 */ /* 0x000fc80008000000 */
[----:B------:R-:W-:-:S05]  /*00d0*/  VIADD R10, R4, 0xffffffff ;  /* 0xffffffff040a7836 */ /* 0x000fca0000000000 */
[----:B------:R-:W-:-:S05]  /*00e0*/  VIMNMX R9, PT, PT, R5, R10, PT ;  /* 0x0000000a05097248 */ /* 0x000fca0003fe0100 */
[----:B------:R-:W-:-:S05]  /*00f0*/  IMAD.IADD R0, R4, 0x1, -R9 ;  /* 0x0000000104007824 */ /* 0x000fca00078e0a09 */
[----:B------:R-:W-:-:S13]  /*0100*/  LOP3.LUT P0, R0, R0, 0x3, RZ, 0xc0, !PT ;  /* 0x0000000300007812 */ /* 0x000fda000780c0ff */
[----:B------:R-:W-:Y:S05]  /*0110*/  @!P0 BRA `(.L_x_9) ;  /* 0x0000000000748947 */ /* 0x000fea0003800000 */
[----:B------:R-:W-:Y:S01]  /*0120*/  IADD3 R11, PT, PT, -R0, RZ, RZ ;  /* 0x000000ff000b7210 */ /* 0x000fe20007ffe1ff */
[----:B------:R-:W-:Y:S02]  /*0130*/  IMAD.MOV.U32 R8, RZ, RZ, RZ ;  /* 0x000000ffff087224 */ /* 0x000fe400078e00ff */
[----:B------:R-:W-:-:S07]  /*0140*/  IMAD.MOV.U32 R2, RZ, RZ, R10 ;  /* 0x000000ffff027224 */ /* 0x000fce00078e000a */
.L_x_12:
[C---:B------:R-:W-:Y:S01]  /*0150*/  VIADD R0, R2.reuse, 0x1 ;  /* 0x0000000102007836 */ /* 0x040fe20000000000 */
[----:B------:R-:W-:Y:S01]  /*0160*/  IADD3 R11, PT, PT, R11, 0x1, RZ ;  /* 0x000000010b0b7810 */ /* 0x000fe20007ffe0ff */
[----:B------:R-:W-:Y:S01]  /*0170*/  IMAD.MOV.U32 R12, RZ, RZ, 0x3f800000 ;  /* 0x3f800000ff0c7424 */ /* 0x000fe200078e00ff */
[----:B------:R-:W-:Y:S02]  /*0180*/  BSSY.RECONVERGENT B1, `(.L_x_10) ;  /* 0x0000013000017945 */ /* 0x000fe40003800200 */
[----:B------:R-:W-:Y:S02]  /*0190*/  I2FP.F32.S32 R13, R0 ;  /* 0x00000000000d7245 */ /* 0x000fe40000201400 */
[----:B------:R-:W-:Y:S02]  /*01a0*/  LOP3.LUT R0, R2, 0x80000001, RZ, 0xc0, !PT ;  /* 0x8000000102007812 */ /* 0x000fe400078ec0ff */
[----:B------:R-:W0:Y:S01]  /*01b0*/  MUFU.RCP R3, R13 ;  /* 0x0000000d00037308 */ /* 0x000e220000001000 */
[----:B------:R-:W-:-:S02]  /*01c0*/  ISETP.NE.AND P2, PT, R11, RZ, PT ;  /* 0x000000ff0b00720c */ /* 0x000fc40003f45270 */
[----:B------:R-:W-:-:S04]  /*01d0*/  ISETP.NE.AND P0, PT, R0, 0x1, PT ;  /* 0x000000010000780c */ /* 0x000fc80003f05270 */
[----:B------:R-:W-:-:S08]  /*01e0*/  FSEL R0, R12, -1, P0 ;  /* 0xbf8000000c007808 */ /* 0x000fd00000000000 */
[----:B------:R-:W1:Y:S01]  /*01f0*/  FCHK P0, R0, R13 ;  /* 0x0000000d00007302 */ /* 0x000e620000000000 */
[----:B0-----:R-:W-:-:S04]  /*0200*/  FFMA R4, -R13, R3, 1 ;  /* 0x3f8000000d047423 */ /* 0x001fc80000000103 */
[----:B------:R-:W-:-:S04]  /*0210*/  FFMA R3, R3, R4, R3 ;  /* 0x0000000403037223 */ /* 0x000fc80000000003 */
[----:B------:R-:W-:-:S04]  /*0220*/  FFMA R4, R0, R3, RZ ;  /* 0x0000000300047223 */ /* 0x000fc800000000ff */
[----:B------:R-:W-:-:S04]  /*0230*/  FFMA R12, -R13, R4, R0 ;  /* 0x000000040d0c7223 */ /* 0x000fc80000000100 */
[----:B------:R-:W-:Y:S01]  /*0240*/  FFMA R3, R3, R12, R4 ;  /* 0x0000000c03037223 */ /* 0x000fe20000000004 */
[----:B------:R-:W-:Y:S01]  /*0250*/  IMAD.MOV.U32 R4, RZ, RZ, R2 ;  /* 0x000000ffff047224 */ /* 0x000fe200078e0002 */
[----:B-1----:R-:W-:Y:S06]  /*0260*/  @!P0 BRA `(.L_x_11) ;  /* 0x0000000000108947 */ /* 0x002fec0003800000 */
[----:B------:R-:W-:Y:S01]  /*0270*/  IMAD.MOV.U32 R3, RZ, RZ, R13 ;  /* 0x000000ffff037224 */ /* 0x000fe200078e000d */
[----:B------:R-:W-:-:S07]  /*0280*/  MOV R2, 0x2a0 ;  /* 0x000002a000027802 */ /* 0x000fce0000000f00 */
[----:B------:R-:W-:Y:S05]  /*0290*/  CALL.REL.NOINC `($__internal_0_$__cuda_sm3x_div_rn_noftz_f32_slowpath) ;  /* 0x00000008000c7944 */ /* 0x000fea0003c00000 */
[----:B------:R-:W-:-:S07]  /*02a0*/  IMAD.MOV.U32 R3, RZ, RZ, R0 ;  /* 0x000000ffff037224 */ /* 0x000fce00078e0000 */
.L_x_11:
[----:B------:R-:W-:Y:S05]  /*02b0*/  BSYNC.RECONVERGENT B1 ;  /* 0x0000000000017941 */ /* 0x000fea0003800200 */
.L_x_10:
[----:B------:R-:W-:Y:S01]  /*02c0*/  FADD R8, R3, R8 ;  /* 0x0000000803087221 */ /* 0x000fe20000000000 */
[----:B------:R-:W-:Y:S01]  /*02d0*/  VIADD R2, R4, 0xffffffff ;  /* 0xffffffff04027836 */ /* 0x000fe20000000000 */
[----:B------:R-:W-:Y:S06]  /*02e0*/  @P2 BRA `(.L_x_12) ;  /* 0xfffffffc00982947 */ /* 0x000fec000383ffff */
.L_x_9:
[----:B------:R-:W-:Y:S05]  /*02f0*/  BSYNC.RECONVERGENT B0 ;  /* 0x0000000000007941 */ /* 0x000fea0003800200 */
.L_x_8:
[----:B------:R-:W-:Y:S01]  /*0300*/  IADD3 R9, PT, PT, R10, -R9, RZ ;  /* 0x800000090a097210 */ /* 0x000fe20007ffe0ff */
[----:B------:R-:W-:Y:S03]  /*0310*/  BSSY.RECONVERGENT B0, `(.L_x_7) ;  /* 0x0000059000007945 */ /* 0x000fe60003800200 */
[----:B------:R-:W-:-:S13]  /*0320*/  ISETP.GE.U32.AND P0, PT, R9, 0x3, PT ;  /* 0x000000030900780c */ /* 0x000fda0003f06070 */
[----:B------:R-:W-:Y:S05]  /*0330*/  @!P0 BRA `(.L_x_13) ;  /* 0x0000000400588947 */ /* 0x000fea0003800000 */
.L_x_22:
[----:B------:R-:W-:Y:S01]  /*0340*/  VIADD R9, R4, 0xffffffff ;  /* 0xffffffff04097836 */ /* 0x000fe20000000000 */
[----:B------:R-:W-:Y:S01]  /*0350*/  I2FP.F32.S32 R11, R4 ;  /* 0x00000004000b7245 */ /* 0x000fe20000201400 */
[----:B------:R-:W-:Y:S01]  /*0360*/  IMAD.MOV.U32 R10, RZ, RZ, 0x3f800000 ;  /* 0x3f800000ff0a7424 */ /* 0x000fe200078e00ff */
[----:B------:R-:W-:Y:S02]  /*0370*/  BSSY.RECONVERGENT B1, `(.L_x_14) ;  /* 0x0000010000017945 */ /* 0x000fe40003800200 */
[----:B------:R-:W0:Y:S01]  /*0380*/  MUFU.RCP R2, R11 ;  /* 0x0000000b00027308 */ /* 0x000e220000001000 */
[----:B------:R-:W-:-:S04]  /*0390*/  LOP3.LUT R0, R9, 0x80000001, RZ, 0xc0, !PT ;  /* 0x8000000109007812 */ /* 0x000fc800078ec0ff */
[----:B------:R-:W-:-:S04]  /*03a0*/  ISETP.NE.AND P0, PT, R0, 0x1, PT ;  /* 0x000000010000780c */ /* 0x000fc80003f05270 */
[----:B------:R-:W-:-:S08]  /*03b0*/  FSEL R0, -R10, 1, !P0 ;  /* 0x3f8000000a007808 */ /* 0x000fd00004000100 */
[----:B------:R-:W1:Y:S01]  /*03c0*/  FCHK P0, R0, R11 ;  /* 0x0000000b00007302 */ /* 0x000e620000000000 */
[----:B0-----:R-:W-:-:S04]  /*03d0*/  FFMA R3, -R11, R2, 1 ;  /* 0x3f8000000b037423 */ /* 0x001fc80000000102 */
[----:B------:R-:W-:-:S04]  /*03e0*/  FFMA R3, R2, R3, R2 ;  /* 0x0000000302037223 */ /* 0x000fc80000000002 */
[----:B------:R-:W-:-:S04]  /*03f0*/  FFMA R2, R0, R3, RZ ;  /* 0x0000000300027223 */ /* 0x000fc800000000ff */
[----:B------:R-:W-:-:S04]  /*0400*/  FFMA R10, -R11, R2, R0 ;  /* 0x000000020b0a7223 */ /* 0x000fc80000000100 */
[----:B------:R-:W-:Y:S01]  /*0410*/  FFMA R3, R3, R10, R2 ;  /* 0x0000000a03037223 */ /* 0x000fe20000000002 */
[----:B-1----:R-:W-:Y:S06]  /*0420*/  @!P0 BRA `(.L_x_15) ;  /* 0x0000000000108947 */ /* 0x002fec0003800000 */
[----:B------:R-:W-:Y:S01]  /*0430*/  IMAD.MOV.U32 R3, RZ, RZ, R11 ;  /* 0x000000ffff037224 */ /* 0x000fe200078e000b */
[----:B------:R-:W-:-:S07]  /*0440*/  MOV R2, 0x460 ;  /* 0x0000046000027802 */ /* 0x000fce0000000f00 */
[----:B------:R-:W-:Y:S05]  /*0450*/  CALL.REL.NOINC `($__internal_0_$__cuda_sm3x_div_rn_noftz_f32_slowpath) ;  /* 0x00000004009c7944 */ /* 0x000fea0003c00000 */
[----:B------:R-:W-:-:S07]  /*0460*/  IMAD.MOV.U32 R3, RZ, RZ, R0 ;  /* 0x000000ffff037224 */ /* 0x000fce00078e0000 */
.L_x_15:
[----:B------:R-:W-:Y:S05]  /*0470*/  BSYNC.RECONVERGENT B1 ;  /* 0x0000000000017941 */ /* 0x000fea0003800200 */
.L_x_14:
[----:B------:R-:W-:Y:S01]  /*0480*/  I2FP.F32.S32 R13, R9 ;  /* 0x00000009000d7245 */ /* 0x000fe20000201400 */
[----:B------:R-:W-:Y:S01]  /*0490*/  IMAD.MOV.U32 R10, RZ, RZ, 0x3f800000 ;  /* 0x3f800000ff0a7424 */ /* 0x000fe200078e00ff */
[----:B------:R-:W-:Y:S01]  /*04a0*/  IADD3 R9, PT, PT, R4, -0x2, RZ ;  /* 0xfffffffe04097810 */ /* 0x000fe20007ffe0ff */
[----:B------:R-:W-:Y:S01]  /*04b0*/  BSSY.RECONVERGENT B1, `(.L_x_16) ;  /* 0x0000011000017945 */ /* 0x000fe20003800200 */
[----:B------:R-:W0:Y:S01]  /*04c0*/  MUFU.RCP R2, R13 ;  /* 0x0000000d00027308 */ /* 0x000e220000001000 */
[----:B------:R-:W-:Y:S01]  /*04d0*/  FADD R8, R3, R8 ;  /* 0x0000000803087221 */ /* 0x000fe20000000000 */
[----:B------:R-:W-:-:S04]  /*04e0*/  LOP3.LUT R0, R9, 0x80000001, RZ, 0xc0, !PT ;  /* 0x8000000109007812 */ /* 0x000fc800078ec0ff */
[----:B------:R-:W-:-:S04]  /*04f0*/  ISETP.NE.AND P0, PT, R0, 0x1, PT ;  /* 0x000000010000780c */ /* 0x000fc80003f05270 */
[----:B------:R-:W-:Y:S01]  /*0500*/  FSEL R0, -R10, 1, !P0 ;  /* 0x3f8000000a007808 */ /* 0x000fe20004000100 */
[----:B0-----:R-:W-:-:S07]  /*0510*/  FFMA R11, -R13, R2, 1 ;  /* 0x3f8000000d0b7423 */ /* 0x001fce0000000102 */
[----:B------:R-:W0:Y:S01]  /*0520*/  FCHK P0, R0, R13 ;  /* 0x0000000d00007302 */ /* 0x000e220000000000 */
[----:B------:R-:W-:-:S04]  /*0530*/  FFMA R11, R2, R11, R2 ;  /* 0x0000000b020b7223 */ /* 0x000fc80000000002 */
[----:B------:R-:W-:-:S04]  /*0540*/  FFMA R2, R0, R11, RZ ;  /* 0x0000000b00027223 */ /* 0x000fc800000000ff */
[----:B------:R-:W-:-:S04]  /*0550*/  FFMA R10, -R13, R2, R0 ;  /* 0x000000020d0a7223 */ /* 0x000fc80000000100 */
[----:B------:R-:W-:Y:S01]  /*0560*/  FFMA R11, R11, R10, R2 ;  /* 0x0000000a0b0b7223 */ /* 0x000fe20000000002 */
[----:B0-----:R-:W-:Y:S06]  /*0570*/  @!P0 BRA `(.L_x_17) ;  /* 0x0000000000108947 */ /* 0x001fec0003800000 */
[----:B------:R-:W-:Y:S01]  /*0580*/  IMAD.MOV.U32 R3, RZ, RZ, R13 ;  /* 0x000000ffff037224 */ /* 0x000fe200078e000d */
[----:B------:R-:W-:-:S07]  /*0590*/  MOV R2, 0x5b0 ;  /* 0x000005b000027802 */ /* 0x000fce0000000f00 */
[----:B------:R-:W-:Y:S05]  /*05a0*/  CALL.REL.NOINC `($__internal_0_$__cuda_sm3x_div_rn_noftz_f32_slowpath) ;  /* 0x0000000400487944 */ /* 0x000fea0003c00000 */
[----:B------:R-:W-:-:S07]  /*05b0*/  IMAD.MOV.U32 R11, RZ, RZ, R0 ;  /* 0x000000ffff0b7224 */ /* 0x000fce00078e0000 */
.L_x_17:
[----:B------:R-:W-:Y:S05]  /*05c0*/  BSYNC.RECONVERGENT B1 ;  /* 0x0000000000017941 */ /* 0x000fea0003800200 */
.L_x_16:
[----:B------:R-:W-:Y:S01]  /*05d0*/  I2FP.F32.S32 R13, R9 ;  /* 0x00000009000d7245 */ /* 0x000fe20000201400 */
[----:B------:R-:W-:Y:S02]  /*05e0*/  VIADD R9, R4, 0xfffffffd ;  /* 0xfffffffd04097836 */ /* 0x000fe40000000000 */
[----:B------:R-:W-:Y:S01]  /*05f0*/  HFMA2 R10, -RZ, RZ, 1.875, 0 ;  /* 0x3f800000ff0a7431 */ /* 0x000fe200000001ff */
        /* <DEDUP_REMOVED lines=17> */
.L_x_19:
[----:B------:R-:W-:Y:S05]  /*0710*/  BSYNC.RECONVERGENT B1 ;  /* 0x0000000000017941 */ /* 0x000fea0003800200 */
.L_x_18:
[----:B------:R-:W-:Y:S01]  /*0720*/  VIADD R4, R4, 0xfffffffc ;  /* 0xfffffffc04047836 */ /* 0x000fe20000000000 */
[----:B------:R-:W-:Y:S01]  /*0730*/  I2FP.F32.S32 R11, R9 ;  /* 0x00000009000b7245 */ /* 0x000fe20000201400 */
[----:B------:R-:W-:Y:S01]  /*0740*/  IMAD.MOV.U32 R10, RZ, RZ, 0x3f800000 ;  /* 0x3f800000ff0a7424 */ /* 0x000fe200078e00ff */
[----:B------:R-:W-:Y:S01]  /*0750*/  BSSY.RECONVERGENT B1, `(.L_x_20) ;  /* 0x0000011000017945 */ /* 0x000fe20003800200 */
[----:B------:R-:W-:Y:S01]  /*0760*/  FADD R8, R8, R3 ;  /* 0x0000000308087221 */ /* 0x000fe20000000000 */
        /* <DEDUP_REMOVED lines=11> */
[----:B------:R-:W-:Y:S02]  /*0820*/  MOV R3, R11 ;  /* 0x0000000b00037202 */ /* 0x000fe40000000f00 */
[----:B------:R-:W-:-:S07]  /*0830*/  MOV R2, 0x850 ;  /* 0x0000085000027802 */ /* 0x000fce0000000f00 */
[----:B------:R-:W-:Y:S05]  /*0840*/  CALL.REL.NOINC `($__internal_0_$__cuda_sm3x_div_rn_noftz_f32_slowpath) ;  /* 0x0000000000a07944 */ /* 0x000fea0003c00000 */
[----:B------:R-:W-:-:S07]  /*0850*/  IMAD.MOV.U32 R9, RZ, RZ, R0 ;  /* 0x000000ffff097224 */ /* 0x000fce00078e0000 */
.L_x_21:
[----:B------:R-:W-:Y:S05]  /*0860*/  BSYNC.RECONVERGENT B1 ;  /* 0x0000000000017941 */ /* 0x000fea0003800200 */
.L_x_20:
[----:B------:R-:W-:Y:S01]  /*0870*/  ISETP.GT.AND P0, PT, R4, R5, PT ;  /* 0x000000050400720c */ /* 0x000fe20003f04270 */
[----:B------:R-:W-:-:S12]  /*0880*/  FADD R8, R8, R9 ;  /* 0x0000000908087221 */ /* 0x000fd80000000000 */
[----:B------:R-:W-:Y:S05]  /*0890*/  @P0 BRA `(.L_x_22) ;  /* 0xfffffff800a80947 */ /* 0x000fea000383ffff */
.L_x_13:
[----:B------:R-:W-:Y:S05]  /*08a0*/  BSYNC.RECONVERGENT B0 ;  /* 0x0000000000007941 */ /* 0x000fea0003800200 */
.L_x_7:
[----:B------:R-:W0:Y:S01]  /*08b0*/  S2UR UR5, SR_CgaCtaId ;  /* 0x00000000000579c3 */ /* 0x000e220000008800 */
[----:B------:R-:W-:Y:S01]  /*08c0*/  UMOV UR4, 0x400 ;  /* 0x0000040000047882 */ /* 0x000fe20000000000 */
[----:B------:R-:W-:Y:S01]  /*08d0*/  UISETP.GE.U32.AND UP0, UPT, UR7, 0x2, UPT ;  /* 0x000000020700788c */ /* 0x000fe2000bf06070 */
[----:B-1----:R-:W-:Y:S01]  /*08e0*/  ISETP.NE.AND P1, PT, R7, RZ, PT ;  /* 0x000000ff0700720c */ /* 0x002fe20003f25270 */
[----:B0-----:R-:W-:-:S06]  /*08f0*/  ULEA UR4, UR5, UR4, 0x18 ;  /* 0x0000000405047291 */ /* 0x001fcc000f8ec0ff */
[----:B------:R-:W-:-:S05]  /*0900*/  LEA R3, R7, UR4, 0x2 ;  /* 0x0000000407037c11 */ /* 0x000fca000f8e10ff */
[----:B------:R0:W-:Y:S01]  /*0910*/  STS [R3], R8 ;  /* 0x0000000803007388 */ /* 0x0001e20000000800 */
[----:B------:R-:W-:Y:S06]  /*0920*/  BAR.SYNC.DEFER_BLOCKING 0x0 ;  /* 0x0000000000007b1d */ /* 0x000fec0000010000 */
[----:B------:R-:W-:Y:S05]  /*0930*/  BRA.U !UP0, `(.L_x_23) ;  /* 0x00000001083c7547 */ /* 0x000fea000b800000 */
[----:B------:R-:W-:-:S05]  /*0940*/  UMOV UR5, 0x1 ;  /* 0x0000000100057882 */ /* 0x000fca0000000000 */
.L_x_24:
[----:B------:R-:W-:-:S04]  /*0950*/  USHF.L.U32 UR6, UR5, 0x1, URZ ;  /* 0x0000000105067899 */ /* 0x000fc800080006ff */
[----:B------:R-:W-:Y:S02]  /*0960*/  UISETP.GE.U32.AND UP0, UPT, UR6, UR7, UPT ;  /* 0x000000070600728c */ /* 0x000fe4000bf06070 */
[----:B-1----:R-:W-:-:S05]  /*0970*/  IMAD R2, R7, UR6, RZ ;  /* 0x0000000607027c24 */ /* 0x002fca000f8e02ff */
[----:B------:R-:W-:-:S13]  /*0980*/  ISETP.GE.U32.AND P0, PT, R2, UR7, PT ;  /* 0x0000000702007c0c */ /* 0x000fda000bf06070 */
[C---:B------:R-:W-:Y:S01]  /*0990*/  @!P0 VIADD R0, R2.reuse, UR5 ;  /* 0x0000000502008c36 */ /* 0x040fe20008000000 */
[----:B------:R-:W-:Y:S01]  /*09a0*/  @!P0 LEA R2, R2, UR4, 0x2 ;  /* 0x0000000402028c11 */ /* 0x000fe2000f8e10ff */
[----:B------:R-:W-:-:S03]  /*09b0*/  UMOV UR5, UR6 ;  /* 0x0000000600057c82 */ /* 0x000fc60008000000 */
[----:B------:R-:W-:Y:S01]  /*09c0*/  @!P0 LEA R0, R0, UR4, 0x2 ;  /* 0x0000000400008c11 */ /* 0x000fe2000f8e10ff */
[----:B0-----:R-:W-:Y:S05]  /*09d0*/  @!P0 LDS R3, [R2] ;  /* 0x0000000002038984 */ /* 0x001fea0000000800 */
[----:B------:R-:W0:Y:S02]  /*09e0*/  @!P0 LDS R0, [R0] ;  /* 0x0000000000008984 */ /* 0x000e240000000800 */
[----:B0-----:R-:W-:-:S05]  /*09f0*/  @!P0 FADD R3, R0, R3 ;  /* 0x0000000300038221 */ /* 0x001fca0000000000 */
[----:B------:R1:W-:Y:S01]  /*0a00*/  @!P0 STS [R2], R3 ;  /* 0x0000000302008388 */ /* 0x0003e20000000800 */
[----:B------:R-:W-:Y:S06]  /*0a10*/  BAR.SYNC.DEFER_BLOCKING 0x0 ;  /* 0x0000000000007b1d */ /* 0x000fec0000010000 */
[----:B------:R-:W-:Y:S05]  /*0a20*/  BRA.U !UP0, `(.L_x_24) ;  /* 0xfffffffd08c87547 */ /* 0x000fea000b83ffff */
.L_x_23:
[----:B------:R-:W-:Y:S05]  /*0a30*/  @P1 EXIT ;  /* 0x000000000000194d */ /* 0x000fea0003800000 */
[----:B------:R-:W2:Y:S01]  /*0a40*/  S2UR UR5, SR_CgaCtaId ;  /* 0x00000000000579c3 */ /* 0x000ea20000008800 */
[----:B------:R-:W-:-:S07]  /*0a50*/  UMOV UR4, 0x400 ;  /* 0x0000040000047882 */ /* 0x000fce0000000000 */
[----:B01----:R-:W3:Y:S01]  /*0a60*/  LDC.64 R2, c[0x0][0x388] ;  /* 0x0000e200ff027b82 */ /* 0x003ee20000000a00 */
[----:B--2---:R-:W-:Y:S01]  /*0a70*/  ULEA UR4, UR5, UR4, 0x18 ;  /* 0x0000000405047291 */ /* 0x004fe2000f8ec0ff */
[----:B---3--:R-:W-:-:S08]  /*0a80*/  IMAD.WIDE.U32 R6, R6, 0x4, R2 ;  /* 0x0000000406067825 */ /* 0x008fd000078e0002 */
[----:B------:R-:W0:Y:S02]  /*0a90*/  LDS R5, [UR4] ;  /* 0x00000004ff057984 */ /* 0x000e240008000800 */
[----:B------:R-:W0:Y:S02]  /*0aa0*/  LDCU.64 UR4, c[0x0][0x358] ;  /* 0x00006b00ff0477ac */ /* 0x000e240008000a00 */
[----:B0-----:R-:W-:Y:S01]  /*0ab0*/  STG.E desc[UR4][R6.64], R5 ;  /* 0x0000000506007986 */ /* 0x001fe2000c101904 */
[----:B------:R-:W-:Y:S05]  /*0ac0*/  EXIT ;  /* 0x000000000000794d */ /* 0x000fea0003800000 */
        .weak           $__internal_0_$__cuda_sm3x_div_rn_noftz_f32_slowpath
        .type           $__internal_0_$__cuda_sm3x_div_rn_noftz_f32_slowpath,@function
        .size           $__internal_0_$__cuda_sm3x_div_rn_noftz_f32_slowpath,(.L_x_37 - $__internal_0_$__cuda_sm3x_div_rn_noftz_f32_slowpath)
$__internal_0_$__cuda_sm3x_div_rn_noftz_f32_slowpath:
[----:B------:R-:W-:Y:S01]  /*0ad0*/  SHF.R.U32.HI R12, RZ, 0x17, R3 ;  /* 0x00000017ff0c7819 */ /* 0x000fe20000011603 */
[----:B------:R-:W-:Y:S01]  /*0ae0*/  BSSY.RECONVERGENT B2, `(.L_x_25) ;  /* 0x0000062000027945 */ /* 0x000fe20003800200 */
[----:B------:R-:W-:Y:S02]  /*0af0*/  SHF.R.U32.HI R13, RZ, 0x17, R0 ;  /* 0x00000017ff0d7819 */ /* 0x000fe40000011600 */
[----:B------:R-:W-:Y:S02]  /*0b00*/  LOP3.LUT R12, R12, 0xff, RZ, 0xc0, !PT ;  /* 0x000000ff0c0c7812 */ /* 0x000fe400078ec0ff */
[----:B------:R-:W-:-:S03]  /*0b10*/  LOP3.LUT R17, R13, 0xff, RZ, 0xc0, !PT ;  /* 0x000000ff0d117812 */ /* 0x000fc600078ec0ff */
[----:B------:R-:W-:Y:S02]  /*0b20*/  VIADD R15, R12, 0xffffffff ;  /* 0xffffffff0c0f7836 */ /* 0x000fe40000000000 */
[----:B------:R-:W-:-:S03]  /*0b30*/  VIADD R14, R17, 0xffffffff ;  /* 0xffffffff110e7836 */ /* 0x000fc60000000000 */
[----:B------:R-:W-:-:S04]  /*0b40*/  ISETP.GT.U32.AND P0, PT, R15, 0xfd, PT ;  /* 0x000000fd0f00780c */ /* 0x000fc80003f04070 */
[----:B------:R-:W-:-:S13]  /*0b50*/  ISETP.GT.U32.OR P0, PT, R14, 0xfd, P0 ;  /* 0x000000fd0e00780c */ /* 0x000fda0000704470 */
[----:B------:R-:W-:Y:S01]  /*0b60*/  @!P0 MOV R13, RZ ;  /* 0x000000ff000d8202 */ /* 0x000fe20000000f00 */
[----:B------:R-:W-:Y:S06]  /*0b70*/  @!P0 BRA `(.L_x_26) ;  /* 0x00000000005c8947 */ /* 0x000fec0003800000 */
[----:B------:R-:W-:Y:S02]  /*0b80*/  FSETP.GTU.FTZ.AND P0, PT, |R0|, +INF , PT ;  /* 0x7f8000000000780b */ /* 0x000fe40003f1c200 */
[----:B------:R-:W-:-:S04]  /*0b90*/  FSETP.GTU.FTZ.AND P1, PT, |R3|, +INF , PT ;  /* 0x7f8000000300780b */ /* 0x000fc80003f3c200 */
[----:B------:R-:W-:-:S13]  /*0ba0*/  PLOP3.LUT P0, PT, P0, P1, PT, 0xf8, 0x8f ;  /* 0x00000000008f781c */ /* 0x000fda0000703f70 */
[----:B------:R-:W-:Y:S05]  /*0bb0*/  @P0 BRA `(.L_x_27) ;  /* 0x00000004004c0947 */ /* 0x000fea0003800000 */
[----:B------:R-:W-:-:S13]  /*0bc0*/  LOP3.LUT P0, RZ, R3, 0x7fffffff, R0, 0xc8, !PT ;  /* 0x7fffffff03ff7812 */ /* 0x000fda000780c800 */
[----:B------:R-:W-:Y:S05]  /*0bd0*/  @!P0 BRA `(.L_x_28) ;  /* 0x00000004003c8947 */ /* 0x000fea0003800000 */
[C---:B------:R-:W-:Y:S02]  /*0be0*/  FSETP.NEU.FTZ.AND P3, PT, |R0|.reuse, +INF , PT ;  /* 0x7f8000000000780b */ /* 0x040fe40003f7d200 */
[----:B------:R-:W-:Y:S02]  /*0bf0*/  FSETP.NEU.FTZ.AND P1, PT, |R3|, +INF , PT ;  /* 0x7f8000000300780b */ /* 0x000fe40003f3d200 */
[----:B------:R-:W-:-:S11]  /*0c00*/  FSETP.NEU.FTZ.AND P0, PT, |R0|, +INF , PT ;  /* 0x7f8000000000780b */ /* 0x000fd60003f1d200 */
[----:B------:R-:W-:Y:S05]  /*0c10*/  @!P1 BRA !P3, `(.L_x_28) ;  /* 0x00000004002c9947 */ /* 0x000fea0005800000 */
[----:B------:R-:W-:-:S04]  /*0c20*/  LOP3.LUT P3, RZ, R0, 0x7fffffff, RZ, 0xc0, !PT ;  /* 0x7fffffff00ff7812 */ /* 0x000fc8000786c0ff */
[----:B------:R-:W-:-:S13]  /*0c30*/  PLOP3.LUT P1, PT, P1, P3, PT, 0x2f, 0xf2 ;  /* 0x0000000000f2781c */ /* 0x000fda0000f26577 */
[----:B------:R-:W-:Y:S05]  /*0c40*/  @P1 BRA `(.L_x_29) ;  /* 0x0000000400181947 */ /* 0x000fea0003800000 */
[----:B------:R-:W-:-:S04]  /*0c50*/  LOP3.LUT P1, RZ, R3, 0x7fffffff, RZ, 0xc0, !PT ;  /* 0x7fffffff03ff7812 */ /* 0x000fc8000782c0ff */
[----:B------:R-:W-:-:S13]  /*0c60*/  PLOP3.LUT P0, PT, P0, P1, PT, 0x2f, 0xf2 ;  /* 0x0000000000f2781c */ /* 0x000fda0000702577 */
[----:B------:R-:W-:Y:S05]  /*0c70*/  @P0 BRA `(.L_x_30) ;  /* 0x0000000400000947 */ /* 0x000fea0003800000 */
[----:B------:R-:W-:Y:S02]  /*0c80*/  ISETP.GE.AND P0, PT, R14, RZ, PT ;  /* 0x000000ff0e00720c */ /* 0x000fe40003f06270 */
[----:B------:R-:W-:-:S11]  /*0c90*/  ISETP.GE.AND P1, PT, R15, RZ, PT ;  /* 0x000000ff0f00720c */ /* 0x000fd60003f26270 */
[----:B------:R-:W-:Y:S02]  /*0ca0*/  @P0 IMAD.MOV.U32 R13, RZ, RZ, RZ ;  /* 0x000000ffff0d0224 */ /* 0x000fe400078e00ff */
[----:B------:R-:W-:Y:S01]  /*0cb0*/  @!P0 FFMA R0, R0, 1.84467440737095516160e+19, RZ ;  /* 0x5f80000000008823 */ /* 0x000fe200000000ff */
[----:B------:R-:W-:Y:S02]  /*0cc0*/  @!P0 IMAD.MOV.U32 R13, RZ, RZ, -0x40 ;  /* 0xffffffc0ff0d8424 */ /* 0x000fe400078e00ff */
[----:B------:R-:W-:Y:S02]  /*0cd0*/  @!P1 FFMA R3, R3, 1.84467440737095516160e+19, RZ ;  /* 0x5f80000003039823 */ /* 0x000fe400000000ff */
[----:B------:R-:W-:-:S07]  /*0ce0*/  @!P1 VIADD R13, R13, 0x40 ;  /* 0x000000400d0d9836 */ /* 0x000fce0000000000 */
.L_x_26:
[----:B------:R-:W-:Y:S01]  /*0cf0*/  LEA R14, R12, 0xc0800000, 0x17 ;  /* 0xc08000000c0e7811 */ /* 0x000fe200078eb8ff */
[----:B------:R-:W-:Y:S01]  /*0d00*/  BSSY.RECONVERGENT B3, `(.L_x_31) ;  /* 0x0000036000037945 */ /* 0x000fe20003800200 */
[----:B------:R-:W-:-:S03]  /*0d10*/  IADD3 R17, PT, PT, R17, -0x7f, RZ ;  /* 0xffffff8111117810 */ /* 0x000fc60007ffe0ff */
[----:B------:R-:W-:Y:S02]  /*0d20*/  IMAD.IADD R16, R3, 0x1, -R14 ;  /* 0x0000000103107824 */ /* 0x000fe400078e0a0e */
[C---:B------:R-:W-:Y:S02]  /*0d30*/  IMAD R0, R17.reuse, -0x800000, R0 ;  /* 0xff80000011007824 */ /* 0x040fe400078e0200 */
[----:B------:R0:W1:Y:S01]  /*0d40*/  MUFU.RCP R3, R16 ;  /* 0x0000001000037308 */ /* 0x0000620000001000 */
[----:B------:R-:W-:Y:S01]  /*0d50*/  FADD.FTZ R15, -R16, -RZ ;  /* 0x800000ff100f7221 */ /* 0x000fe20000010100 */
[----:B0-----:R-:W-:-:S05]  /*0d60*/  IADD3 R16, PT, PT, R17, 0x7f, -R12 ;  /* 0x0000007f11107810 */ /* 0x001fca0007ffe80c */
[----:B------:R-:W-:Y:S02]  /*0d70*/  IMAD.IADD R13, R16, 0x1, R13 ;  /* 0x00000001100d7824 */ /* 0x000fe400078e020d */
[----:B-1----:R-:W-:-:S04]  /*0d80*/  FFMA R14, R3, R15, 1 ;  /* 0x3f800000030e7423 */ /* 0x002fc8000000000f */
[----:B------:R-:W-:-:S04]  /*0d90*/  FFMA R3, R3, R14, R3 ;  /* 0x0000000e03037223 */ /* 0x000fc80000000003 */
[----:B------:R-:W-:-:S04]  /*0da0*/  FFMA R14, R0, R3, RZ ;  /* 0x00000003000e7223 */ /* 0x000fc800000000ff */
[----:B------:R-:W-:-:S04]  /*0db0*/  FFMA R18, R15, R14, R0 ;  /* 0x0000000e0f127223 */ /* 0x000fc80000000000 */
[----:B------:R-:W-:-:S04]  /*0dc0*/  FFMA R14, R3, R18, R14 ;  /* 0x00000012030e7223 */ /* 0x000fc8000000000e */
[----:B------:R-:W-:-:S04]  /*0dd0*/  FFMA R15, R15, R14, R0 ;  /* 0x0000000e0f0f7223 */ /* 0x000fc80000000000 */
[----:B------:R-:W-:-:S05]  /*0de0*/  FFMA R0, R3, R15, R14 ;  /* 0x0000000f03007223 */ /* 0x000fca000000000e */
[----:B------:R-:W-:-:S04]  /*0df0*/  SHF.R.U32.HI R12, RZ, 0x17, R0 ;  /* 0x00000017ff0c7819 */ /* 0x000fc80000011600 */
[----:B------:R-:W-:-:S05]  /*0e00*/  LOP3.LUT R12, R12, 0xff, RZ, 0xc0, !PT ;  /* 0x000000ff0c0c7812 */ /* 0x000fca00078ec0ff */
[----:B------:R-:W-:-:S04]  /*0e10*/  IMAD.IADD R16, R12, 0x1, R13 ;  /* 0x000000010c107824 */ /* 0x000fc800078e020d */
[----:B------:R-:W-:-:S05]  /*0e20*/  VIADD R12, R16, 0xffffffff ;  /* 0xffffffff100c7836 */ /* 0x000fca0000000000 */
[----:B------:R-:W-:-:S13]  /*0e30*/  ISETP.GE.U32.AND P0, PT, R12, 0xfe, PT ;  /* 0x000000fe0c00780c */ /* 0x000fda0003f06070 */
[----:B------:R-:W-:Y:S05]  /*0e40*/  @!P0 BRA `(.L_x_32) ;  /* 0x0000000000808947 */ /* 0x000fea0003800000 */
[----:B------:R-:W-:-:S13]  /*0e50*/  ISETP.GT.AND P0, PT, R16, 0xfe, PT ;  /* 0x000000fe1000780c */ /* 0x000fda0003f04270 */
[----:B------:R-:W-:Y:S05]  /*0e60*/  @P0 BRA `(.L_x_33) ;  /* 0x00000000006c0947 */ /* 0x000fea0003800000 */
[----:B------:R-:W-:-:S13]  /*0e70*/  ISETP.GE.AND P0, PT, R16, 0x1, PT ;  /* 0x000000011000780c */ /* 0x000fda0003f06270 */
[----:B------:R-:W-:Y:S05]  /*0e80*/  @P0 BRA `(.L_x_34) ;  /* 0x0000000000740947 */ /* 0x000fea0003800000 */
[----:B------:R-:W-:Y:S02]  /*0e90*/  ISETP.GE.AND P0, PT, R16, -0x18, PT ;  /* 0xffffffe81000780c */ /* 0x000fe40003f06270 */
[----:B------:R-:W-:-:S11]  /*0ea0*/  LOP3.LUT R0, R0, 0x80000000, RZ, 0xc0, !PT ;  /* 0x8000000000007812 */ /* 0x000fd600078ec0ff */
[----:B------:R-:W-:Y:S05]  /*0eb0*/  @!P0 BRA `(.L_x_34) ;  /* 0x0000000000688947 */ /* 0x000fea0003800000 */
[CCC-:B------:R-:W-:Y:S01]  /*0ec0*/  FFMA.RZ R12, R3.reuse, R15.reuse, R14.reuse ;  /* 0x0000000f030c7223 */ /* 0x1c0fe2000000c00e */
[C---:B------:R-:W-:Y:S02]  /*0ed0*/  ISETP.NE.AND P3, PT, R16.reuse, RZ, PT ;  /* 0x000000ff1000720c */ /* 0x040fe40003f65270 */
[----:B------:R-:W-:Y:S02]  /*0ee0*/  ISETP.NE.AND P1, PT, R16, RZ, PT ;  /* 0x000000ff1000720c */ /* 0x000fe40003f25270 */
[----:B------:R-:W-:Y:S01]  /*0ef0*/  LOP3.LUT R13, R12, 0x7fffff, RZ, 0xc0, !PT ;  /* 0x007fffff0c0d7812 */ /* 0x000fe200078ec0ff */
[CCC-:B------:R-:W-:Y:S01]  /*0f00*/  FFMA.RP R12, R3.reuse, R15.reuse, R14.reuse ;  /* 0x0000000f030c7223 */ /* 0x1c0fe2000000800e */
[----:B------:R-:W-:Y:S01]  /*0f10*/  FFMA.RM R3, R3, R15, R14 ;  /* 0x0000000f03037223 */ /* 0x000fe2000000400e */
[C---:B------:R-:W-:Y:S01]  /*0f20*/  VIADD R14, R16.reuse, 0x20 ;  /* 0x00000020100e7836 */ /* 0x040fe20000000000 */
[----:B------:R-:W-:Y:S02]  /*0f30*/  LOP3.LUT R13, R13, 0x800000, RZ, 0xfc, !PT ;  /* 0x008000000d0d7812 */ /* 0x000fe400078efcff */
[----:B------:R-:W-:-:S02]  /*0f40*/  IADD3 R15, PT, PT, -R16, RZ, RZ ;  /* 0x000000ff100f7210 */ /* 0x000fc40007ffe1ff */
[----:B------:R-:W-:Y:S02]  /*0f50*/  SHF.L.U32 R14, R13, R14, RZ ;  /* 0x0000000e0d0e7219 */ /* 0x000fe400000006ff */
[----:B------:R-:W-:Y:S02]  /*0f60*/  FSETP.NEU.FTZ.AND P0, PT, R12, R3, PT ;  /* 0x000000030c00720b */ /* 0x000fe40003f1d000 */
[----:B------:R-:W-:Y:S02]  /*0f70*/  SEL R12, R15, RZ, P3 ;  /* 0x000000ff0f0c7207 */ /* 0x000fe40001800000 */
[----:B------:R-:W-:Y:S02]  /*0f80*/  ISETP.NE.AND P1, PT, R14, RZ, P1 ;  /* 0x000000ff0e00720c */ /* 0x000fe40000f25270 */
[----:B------:R-:W-:Y:S02]  /*0f90*/  SHF.R.U32.HI R12, RZ, R12, R13 ;  /* 0x0000000cff0c7219 */ /* 0x000fe4000001160d */
[----:B------:R-:W-:-:S02]  /*0fa0*/  PLOP3.LUT P0, PT, P0, P1, PT, 0xf8, 0x8f ;  /* 0x00000000008f781c */ /* 0x000fc40000703f70 */
[----:B------:R-:W-:Y:S02]  /*0fb0*/  SHF.R.U32.HI R14, RZ, 0x1, R12 ;  /* 0x00000001ff0e7819 */ /* 0x000fe4000001160c */
[----:B------:R-:W-:-:S04]  /*0fc0*/  SEL R3, RZ, 0x1, !P0 ;  /* 0x00000001ff037807 */ /* 0x000fc80004000000 */
[----:B------:R-:W-:-:S04]  /*0fd0*/  LOP3.LUT R3, R3, 0x1, R14, 0xf8, !PT ;  /* 0x0000000103037812 */ /* 0x000fc800078ef80e */
[----:B------:R-:W-:-:S05]  /*0fe0*/  LOP3.LUT R3, R3, R12, RZ, 0xc0, !PT ;  /* 0x0000000c03037212 */ /* 0x000fca00078ec0ff */
[----:B------:R-:W-:-:S05]  /*0ff0*/  IMAD.IADD R3, R14, 0x1, R3 ;  /* 0x000000010e037824 */ /* 0x000fca00078e0203 */
[----:B------:R-:W-:Y:S01]  /*1000*/  LOP3.LUT R0, R3, R0, RZ, 0xfc, !PT ;  /* 0x0000000003007212 */ /* 0x000fe200078efcff */
[----:B------:R-:W-:Y:S06]  /*1010*/  BRA `(.L_x_34) ;  /* 0x0000000000107947 */ /* 0x000fec0003800000 */
.L_x_33:
[----:B------:R-:W-:-:S04]  /*1020*/  LOP3.LUT R0, R0, 0x80000000, RZ, 0xc0, !PT ;  /* 0x8000000000007812 */ /* 0x000fc800078ec0ff */
[----:B------:R-:W-:Y:S01]  /*1030*/  LOP3.LUT R0, R0, 0x7f800000, RZ, 0xfc, !PT ;  /* 0x7f80000000007812 */ /* 0x000fe200078efcff */
[----:B------:R-:W-:Y:S06]  /*1040*/  BRA `(.L_x_34) ;  /* 0x0000000000047947 */ /* 0x000fec0003800000 */
.L_x_32:
[----:B------:R-:W-:-:S07]  /*1050*/  IMAD R0, R13, 0x800000, R0 ;  /* 0x008000000d007824 */ /* 0x000fce00078e0200 */
.L_x_34:
[----:B------:R-:W-:Y:S05]  /*1060*/  BSYNC.RECONVERGENT B3 ;  /* 0x0000000000037941 */ /* 0x000fea0003800200 */
.L_x_31:
[----:B------:R-:W-:Y:S05]  /*1070*/  BRA `(.L_x_35) ;  /* 0x0000000000207947 */ /* 0x000fea0003800000 */
.L_x_30:
[----:B------:R-:W-:-:S04]  /*1080*/  LOP3.LUT R0, R3, 0x80000000, R0, 0x48, !PT ;  /* 0x8000000003007812 */ /* 0x000fc800078e4800 */
[----:B------:R-:W-:Y:S01]  /*1090*/  LOP3.LUT R0, R0, 0x7f800000, RZ, 0xfc, !PT ;  /* 0x7f80000000007812 */ /* 0x000fe200078efcff */
[----:B------:R-:W-:Y:S06]  /*10a0*/  BRA `(.L_x_35) ;  /* 0x0000000000147947 */ /* 0x000fec0003800000 */
.L_x_29:
[----:B------:R-:W-:Y:S01]  /*10b0*/  LOP3.LUT R0, R3, 0x80000000, R0, 0x48, !PT ;  /* 0x8000000003007812 */ /* 0x000fe200078e4800 */
[----:B------:R-:W-:Y:S06]  /*10c0*/  BRA `(.L_x_35) ;  /* 0x00000000000c7947 */ /* 0x000fec0003800000 */
.L_x_28:
[----:B------:R-:W0:Y:S01]  /*10d0*/  MUFU.RSQ R0, -QNAN ;  /* 0xffc0000000007908 */ /* 0x000e220000001400 */
[----:B------:R-:W-:Y:S05]  /*10e0*/  BRA `(.L_x_35) ;  /* 0x0000000000047947 */ /* 0x000fea0003800000 */
.L_x_27:
[----:B------:R-:W-:-:S07]  /*10f0*/  FADD.FTZ R0, R0, R3 ;  /* 0x0000000300007221 */ /* 0x000fce0000010000 */
.L_x_35:
[----:B------:R-:W-:Y:S05]  /*1100*/  BSYNC.RECONVERGENT B2 ;  /* 0x0000000000027941 */ /* 0x000fea0003800200 */
.L_x_25:
[----:B------:R-:W-:-:S04]  /*1110*/  IMAD.MOV.U32 R3, RZ, RZ, 0x0 ;  /* 0x00000000ff037424 */ /* 0x000fc800078e00ff */
[----:B0-----:R-:W-:Y:S05]  /*1120*/  RET.REL.NODEC R2 `(_Z16summation_kerneliPf) ;  /* 0xffffffec02b47950 */ /* 0x001fea0003c3ffff */
.L_x_36:
        /* <DEDUP_REMOVED lines=13> */
.L_x_37:


//--------------------- .nv.shared._Z23second_summation_kernelPfS_ --------------------------
	.section	.nv.shared._Z23second_summation_kernelPfS_,"aw",@nobits
	.sectionflags	@""
	.align	16
	.zero		1024


//--------------------- .nv.shared.reserved.0     --------------------------
	.section	.nv.shared.reserved.0,"aw",@nobits
	.weak		__nv_reservedSMEM_offset_0_alias
	.size		__nv_reservedSMEM_offset_0_alias, 0, 64
	.other		__nv_reservedSMEM_offset_0_alias,@"STO_CUDA_RESERVED_SHARED STV_DEFAULT"
__nv_reservedSMEM_offset_0_alias:
	.zero		0
	.zero		64


//--------------------- .nv.shared._Z16summation_kerneliPf --------------------------
	.section	.nv.shared._Z16summation_kerneliPf,"aw",@nobits
	.sectionflags	@""
	.align	16
	.zero		1024


//--------------------- .nv.constant0._Z23second_summation_kernelPfS_ --------------------------
	.section	.nv.constant0._Z23second_summation_kernelPfS_,"a",@progbits
	.sectionflags	@""
	.align	4
.nv.constant0._Z23second_summation_kernelPfS_:
	.zero		912


//--------------------- .nv.constant0._Z16summation_kerneliPf --------------------------
	.section	.nv.constant0._Z16summation_kerneliPf,"a",@progbits
	.sectionflags	@""
	.align	4
.nv.constant0._Z16summation_kerneliPf:
	.zero		912


//--------------------- SYMBOLS --------------------------

	.type		.nv.reservedSmem.offset0,@object
	.size		.nv.reservedSmem.offset0,0x4
	.type		.nv.reservedSmem.cap,@object
	.size		.nv.reservedSmem.cap,0x4
